	.headerflags	@"EF_CUDA_TEXMODE_UNIFIED EF_CUDA_64BIT_ADDRESS EF_CUDA_ACCELERATORS EF_CUDA_SM90 EF_CUDA_VIRTUAL_SM(EF_CUDA_SM90)"
	.elftype	@"ET_EXEC"


//--------------------- .nv.info                  --------------------------
	.section	.nv.info,"",@"SHT_CUDA_INFO"
	.align	4


	//----- nvinfo : EIATTR_REGCOUNT
	.align		4
        /*0000*/ 	.byte	0x04, 0x2f
        /*0002*/ 	.short	(.L_1 - .L_0)
	.align		4
.L_0:
        /*0004*/ 	.word	index@(triton_red_fused_mean_16)
        /*0008*/ 	.word	0x0000001d


	//----- nvinfo : EIATTR_MIN_STACK_SIZE
	.align		4
.L_1:
        /*000c*/ 	.byte	0x04, 0x12
        /*000e*/ 	.short	(.L_3 - .L_2)
	.align		4
.L_2:
        /*0010*/ 	.word	index@(triton_red_fused_mean_16)
        /*0014*/ 	.word	0x00000000


	//----- nvinfo : EIATTR_FRAME_SIZE
	.align		4
.L_3:
        /*0018*/ 	.byte	0x04, 0x11
        /*001a*/ 	.short	(.L_5 - .L_4)
	.align		4
.L_4:
        /*001c*/ 	.word	index@(triton_red_fused_mean_16)
        /*0020*/ 	.word	0x00000000


	//----- nvinfo : EIATTR_MIN_STACK_SIZE
	.align		4
.L_5:
        /*0024*/ 	.byte	0x04, 0x12
        /*0026*/ 	.short	(.L_7 - .L_6)
	.align		4
.L_6:
        /*0028*/ 	.word	index@(triton_red_fused_mean_16)
        /*002c*/ 	.word	0x00000000
.L_7:


//--------------------- .nv.info.triton_red_fused_mean_16 --------------------------
	.section	.nv.info.triton_red_fused_mean_16,"",@"SHT_CUDA_INFO"
	.sectionflags	@""
	.align	4


	//----- nvinfo : EIATTR_CUDA_API_VERSION
	.align		4
        /*0000*/ 	.byte	0x04, 0x37
        /*0002*/ 	.short	(.L_9 - .L_8)
.L_8:
        /*0004*/ 	.word	0x0000007c


	//----- nvinfo : EIATTR_KPARAM_INFO
	.align		4
.L_9:
        /*0008*/ 	.byte	0x04, 0x17
        /*000a*/ 	.short	(.L_11 - .L_10)
.L_10:
        /*000c*/ 	.word	0x00000000
        /*0010*/ 	.short	0x0003
        /*0012*/ 	.short	0x0014
        /*0014*/ 	.byte	0x00, 0xf0, 0x11, 0x00


	//----- nvinfo : EIATTR_KPARAM_INFO
	.align		4
.L_11:
        /*0018*/ 	.byte	0x04, 0x17
        /*001a*/ 	.short	(.L_13 - .L_12)
.L_12:
        /*001c*/ 	.word	0x00000000
        /*0020*/ 	.short	0x0002
        /*0022*/ 	.short	0x0010
        /*0024*/ 	.byte	0x00, 0xf0, 0x11, 0x00


	//----- nvinfo : EIATTR_KPARAM_INFO
	.align		4
.L_13:
        /*0028*/ 	.byte	0x04, 0x17
        /*002a*/ 	.short	(.L_15 - .L_14)
.L_14:
        /*002c*/ 	.word	0x00000000
        /*0030*/ 	.short	0x0001
        /*0032*/ 	.short	0x0008
        /*0034*/ 	.byte	0x00, 0xf4, 0x21, 0x00


	//----- nvinfo : EIATTR_KPARAM_INFO
	.align		4
.L_15:
        /*0038*/ 	.byte	0x04, 0x17
        /*003a*/ 	.short	(.L_17 - .L_16)
.L_16:
        /*003c*/ 	.word	0x00000000
        /*0040*/ 	.short	0x0000
        /*0042*/ 	.short	0x0000
        /*0044*/ 	.byte	0x00, 0xf4, 0x21, 0x00


	//----- nvinfo : EIATTR_SPARSE_MMA_MASK
	.align		4
.L_17:
        /*0048*/ 	.byte	0x03, 0x50
        /*004a*/ 	.short	0x0000


	//----- nvinfo : EIATTR_MAXREG_COUNT
	.align		4
        /*004c*/ 	.byte	0x03, 0x1b
        /*004e*/ 	.short	0x00ff


	//----- nvinfo : EIATTR_COOP_GROUP_MASK_REGIDS
	.align		4
        /*0050*/ 	.byte	0x04, 0x29
        /*0052*/ 	.short	(.L_19 - .L_18)


	//   ....[0]....
.L_18:
        /*0054*/ 	.word	0xffffffff


	//   ....[1]....
        /*0058*/ 	.word	0xffffffff


	//   ....[2]....
        /*005c*/ 	.word	0xffffffff


	//   ....[3]....
        /*0060*/ 	.word	0xffffffff


	//   ....[4]....
        /*0064*/ 	.word	0xffffffff


	//   ....[5]....
        /*0068*/ 	.word	0xffffffff


	//   ....[6]....
        /*006c*/ 	.word	0xffffffff


	//   ....[7]....
        /*0070*/ 	.word	0xffffffff


	//----- nvinfo : EIATTR_COOP_GROUP_INSTR_OFFSETS
	.align		4
.L_19:
        /*0074*/ 	.byte	0x04, 0x28
        /*0076*/ 	.short	(.L_21 - .L_20)


	//   ....[0]....
.L_20:
        /*0078*/ 	.word	0x000006b0


	//   ....[1]....
        /*007c*/ 	.word	0x000006f0


	//   ....[2]....
        /*0080*/ 	.word	0x00000720


	//   ....[3]....
        /*0084*/ 	.word	0x00000750


	//   ....[4]....
        /*0088*/ 	.word	0x00000840


	//   ....[5]....
        /*008c*/ 	.word	0x00000850


	//   ....[6]....
        /*0090*/ 	.word	0x00000880


	//   ....[7]....
        /*0094*/ 	.word	0x000008b0


	//----- nvinfo : EIATTR_EXIT_INSTR_OFFSETS
	.align		4
.L_21:
        /*0098*/ 	.byte	0x04, 0x1c
        /*009a*/ 	.short	(.L_23 - .L_22)


	//   ....[0]....
.L_22:
        /*009c*/ 	.word	0x000009d0


	//   ....[1]....
        /*00a0*/ 	.word	0x00000a20


	//----- nvinfo : EIATTR_REQNTID
	.align		4
.L_23:
        /*00a4*/ 	.byte	0x04, 0x10
        /*00a6*/ 	.short	(.L_25 - .L_24)
.L_24:
        /*00a8*/ 	.word	0x00000080
        /*00ac*/ 	.word	0x00000001
        /*00b0*/ 	.word	0x00000001


	//----- nvinfo : EIATTR_CRS_STACK_SIZE
	.align		4
.L_25:
        /*00b4*/ 	.byte	0x04, 0x1e
        /*00b6*/ 	.short	(.L_27 - .L_26)
.L_26:
        /*00b8*/ 	.word	0x00000000


	//----- nvinfo : EIATTR_CBANK_PARAM_SIZE
	.align		4
.L_27:
        /*00bc*/ 	.byte	0x03, 0x19
        /*00be*/ 	.short	0x0018


	//----- nvinfo : EIATTR_PARAM_CBANK
	.align		4
        /*00c0*/ 	.byte	0x04, 0x0a
        /*00c2*/ 	.short	(.L_29 - .L_28)
	.align		4
.L_28:
        /*00c4*/ 	.word	index@(.nv.constant0.triton_red_fused_mean_16)
        /*00c8*/ 	.short	0x0210
        /*00ca*/ 	.short	0x0018


	//----- nvinfo : EIATTR_SW_WAR
	.align		4
.L_29:
        /*00cc*/ 	.byte	0x04, 0x36
        /*00ce*/ 	.short	(.L_31 - .L_30)
.L_30:
        /*00d0*/ 	.word	0x00000008
.L_31:


//--------------------- .nv.callgraph             --------------------------
	.section	.nv.callgraph,"",@"SHT_CUDA_CALLGRAPH"
	.align	4
	.sectionentsize	8
	.align		4
        /*0000*/ 	.word	0x00000000
	.align		4
        /*0004*/ 	.word	0xffffffff
	.align		4
        /*0008*/ 	.word	0x00000000
	.align		4
        /*000c*/ 	.word	0xfffffffe
	.align		4
        /*0010*/ 	.word	0x00000000
	.align		4
        /*0014*/ 	.word	0xfffffffd
	.align		4
        /*0018*/ 	.word	0x00000000
	.align		4
        /*001c*/ 	.word	0xfffffffc


//--------------------- .text.triton_red_fused_mean_16 --------------------------
	.section	.text.triton_red_fused_mean_16,"ax",@progbits
	.sectionflags	@"SHF_BARRIERS=1"
	.align	128
        .global         triton_red_fused_mean_16
        .type           triton_red_fused_mean_16,@function
        .size           triton_red_fused_mean_16,(.L_x_3 - triton_red_fused_mean_16)
        .other          triton_red_fused_mean_16,@"STO_CUDA_ENTRY STV_DEFAULT"
triton_red_fused_mean_16:
.text.triton_red_fused_mean_16:
[----:B------:R-:W0:Y:S02]  /*0000*/  LDC R1, c[0x0][0x28] ;  /* 0x00000a00ff017b82 */ /* 0x000e240000000800 */
[----:B------:R-:W1:Y:S01]  /*0010*/  S2R R5, SR_CTAID.X ;  /* 0x0000000000057919 */ /* 0x000e620000002500 */
[----:B------:R-:W-:Y:S01]  /*0020*/  ULDC.64 UR6, c[0x0][0x208] ;  /* 0x0000820000067ab9 */ /* 0x000fe20000000a00 */
[----:B------:R-:W-:Y:S01]  /*0030*/  BSSY B0, `(.L_x_0) ;  /* 0x0000066000007945 */ /* 0x000fe20003800000 */
[----:B------:R-:W2:Y:S01]  /*0040*/  S2R R0, SR_TID.X ;  /* 0x0000000000007919 */ /* 0x000ea20000002100 */
[----:B-1----:R-:W-:Y:S02]  /*0050*/  SHF.L.U32 R3, R5, 0x6, RZ ;  /* 0x0000000605037819 */ /* 0x002fe400000006ff */
[----:B------:R-:W-:Y:S02]  /*0060*/  SHF.R.S32.HI R5, RZ, 0x19, R5 ;  /* 0x00000019ff057819 */ /* 0x000fe40000011405 */
[----:B--2---:R-:W-:Y:S02]  /*0070*/  SHF.L.U32 R2, R0, 0x2, RZ ;  /* 0x0000000200027819 */ /* 0x004fe400000006ff */
[----:B------:R-:W-:-:S02]  /*0080*/  SGXT R5, R5, 0x1 ;  /* 0x000000010505781a */ /* 0x000fc40000000200 */
[----:B------:R-:W-:-:S04]  /*0090*/  LOP3.LUT R4, R3, 0x3c, R2, 0xf8, !PT ;  /* 0x0000003c03047812 */ /* 0x000fc800078ef802 */
[----:B------:R-:W-:Y:S02]  /*00a0*/  ISETP.GE.AND P0, PT, R4, 0x200, PT ;  /* 0x000002000400780c */ /* 0x000fe40003f06270 */
[----:B------:R-:W-:-:S04]  /*00b0*/  LEA.HI R5, R5, R4, RZ, 0x6 ;  /* 0x0000000405057211 */ /* 0x000fc800078f30ff */
[----:B------:R-:W-:-:S05]  /*00c0*/  SHF.R.S32.HI R5, RZ, 0x6, R5 ;  /* 0x00000006ff057819 */ /* 0x000fca0000011405 */
[----:B------:R-:W-:Y:S02]  /*00d0*/  IMAD R5, R5, 0x17c0, R4 ;  /* 0x000017c005057824 */ /* 0x000fe400078e0204 */
[----:B------:R-:W-:Y:S02]  /*00e0*/  @P0 CS2R R20, SRZ ;  /* 0x0000000000140805 */ /* 0x000fe4000001ff00 */
[----:B------:R-:W-:Y:S02]  /*00f0*/  @P0 MOV R7, RZ ;  /* 0x000000ff00070202 */ /* 0x000fe40000000f00 */
[----:B------:R-:W-:Y:S01]  /*0100*/  @P0 MOV R23, RZ ;  /* 0x000000ff00170202 */ /* 0x000fe20000000f00 */
[----:B------:R-:W-:Y:S06]  /*0110*/  @P0 BRA `(.L_x_1) ;  /* 0x00000004005c0947 */ /* 0x000fec0003800000 */
[----:B------:R-:W1:Y:S01]  /*0120*/  LDC.64 R22, c[0x0][0x210] ;  /* 0x00008400ff167b82 */ /* 0x000e620000000a00 */
[----:B------:R-:W-:-:S04]  /*0130*/  SHF.R.U32.HI R20, RZ, 0x4, R0 ;  /* 0x00000004ff147819 */ /* 0x000fc80000011600 */
[----:B------:R-:W-:-:S04]  /*0140*/  SGXT.U32 R20, R20, 0x3 ;  /* 0x000000031414781a */ /* 0x000fc80000000000 */
[----:B------:R-:W-:-:S04]  /*0150*/  LEA R20, R20, R5, 0x6 ;  /* 0x0000000514147211 */ /* 0x000fc800078e30ff */
[----:B------:R-:W-:Y:S02]  /*0160*/  IADD3 R17, R20, 0x200, RZ ;  /* 0x0000020014117810 */ /* 0x000fe40007ffe0ff */
[----:B------:R-:W-:Y:S01]  /*0170*/  IADD3 R13, R20, 0x400, RZ ;  /* 0x00000400140d7810 */ /* 0x000fe20007ffe0ff */
[----:B-1----:R-:W-:-:S04]  /*0180*/  IMAD.WIDE R8, R20, 0x4, R22 ;  /* 0x0000000414087825 */ /* 0x002fc800078e0216 */
[--C-:B------:R-:W-:Y:S02]  /*0190*/  IMAD.WIDE R16, R17, 0x4, R22.reuse ;  /* 0x0000000411107825 */ /* 0x100fe400078e0216 */
[----:B------:R-:W2:Y:S02]  /*01a0*/  LDG.E.EF.128 R8, desc[UR6][R8.64] ;  /* 0x0000000608087981 */ /* 0x000ea4000c0e1d00 */
[----:B------:R-:W-:Y:S02]  /*01b0*/  IMAD.WIDE R12, R13, 0x4, R22 ;  /* 0x000000040d0c7825 */ /* 0x000fe400078e0216 */
[----:B------:R-:W3:Y:S01]  /*01c0*/  LDG.E.EF.128 R16, desc[UR6][R16.64] ;  /* 0x0000000610107981 */ /* 0x000ee2000c0e1d00 */
[----:B------:R-:W-:-:S03]  /*01d0*/  IADD3 R5, R20, 0x600, RZ ;  /* 0x0000060014057810 */ /* 0x000fc60007ffe0ff */
[----:B------:R-:W4:Y:S02]  /*01e0*/  LDG.E.EF.128 R12, desc[UR6][R12.64] ;  /* 0x000000060c0c7981 */ /* 0x000f24000c0e1d00 */
[----:B------:R-:W-:-:S06]  /*01f0*/  IMAD.WIDE R4, R5, 0x4, R22 ;  /* 0x0000000405047825 */ /* 0x000fcc00078e0216 */
[----:B------:R-:W5:Y:S01]  /*0200*/  LDG.E.EF.128 R4, desc[UR6][R4.64] ;  /* 0x0000000604047981 */ /* 0x000f62000c0e1d00 */
[----:B--2---:R-:W-:Y:S01]  /*0210*/  FADD R24, RZ, R9 ;  /* 0x00000009ff187221 */ /* 0x004fe20000000000 */
[----:B------:R-:W-:Y:S01]  /*0220*/  FADD R26, RZ, R11 ;  /* 0x0000000bff1a7221 */ /* 0x000fe20000000000 */
[----:B------:R-:W-:Y:S01]  /*0230*/  IADD3 R9, R20, 0x800, RZ ;  /* 0x0000080014097810 */ /* 0x000fe20007ffe0ff */
[----:B------:R-:W-:Y:S01]  /*0240*/  FADD R11, RZ, R8 ;  /* 0x00000008ff0b7221 */ /* 0x000fe20000000000 */
[----:B---3--:R-:W-:Y:S01]  /*0250*/  FADD R24, R24, R17 ;  /* 0x0000001118187221 */ /* 0x008fe20000000000 */
[----:B------:R-:W-:Y:S01]  /*0260*/  FADD R21, RZ, R10 ;  /* 0x0000000aff157221 */ /* 0x000fe20000000000 */
[----:B------:R-:W-:Y:S01]  /*0270*/  IADD3 R17, R20, 0xa00, RZ ;  /* 0x00000a0014117810 */ /* 0x000fe20007ffe0ff */
[----:B------:R-:W-:Y:S01]  /*0280*/  FADD R10, R26, R19 ;  /* 0x000000131a0a7221 */ /* 0x000fe20000000000 */
[----:B------:R-:W-:Y:S01]  /*0290*/  FADD R11, R11, R16 ;  /* 0x000000100b0b7221 */ /* 0x000fe20000000000 */
[----:B------:R-:W-:-:S04]  /*02a0*/  IMAD.WIDE R8, R9, 0x4, R22 ;  /* 0x0000000409087825 */ /* 0x000fc800078e0216 */
[----:B----4-:R-:W-:Y:S01]  /*02b0*/  FADD R26, R24, R13 ;  /* 0x0000000d181a7221 */ /* 0x010fe20000000000 */
[----:B------:R-:W-:Y:S01]  /*02c0*/  FADD R19, R21, R18 ;  /* 0x0000001215137221 */ /* 0x000fe20000000000 */
[----:B------:R-:W-:Y:S01]  /*02d0*/  IADD3 R13, R20, 0xc00, RZ ;  /* 0x00000c00140d7810 */ /* 0x000fe20007ffe0ff */
[----:B------:R-:W-:-:S04]  /*02e0*/  IMAD.WIDE R16, R17, 0x4, R22 ;  /* 0x0000000411107825 */ /* 0x000fc800078e0216 */
[----:B------:R-:W-:Y:S01]  /*02f0*/  FADD R21, R11, R12 ;  /* 0x0000000c0b157221 */ /* 0x000fe20000000000 */
[----:B------:R-:W-:Y:S02]  /*0300*/  FADD R24, R10, R15 ;  /* 0x0000000f0a187221 */ /* 0x000fe40000000000 */
[----:B------:R-:W2:Y:S01]  /*0310*/  LDG.E.EF.128 R8, desc[UR6][R8.64] ;  /* 0x0000000608087981 */ /* 0x000ea2000c0e1d00 */
[----:B------:R-:W-:Y:S01]  /*0320*/  FADD R25, R19, R14 ;  /* 0x0000000e13197221 */ /* 0x000fe20000000000 */
[----:B------:R-:W-:-:S04]  /*0330*/  IMAD.WIDE R12, R13, 0x4, R22 ;  /* 0x000000040d0c7825 */ /* 0x000fc800078e0216 */
[----:B-----5:R-:W-:Y:S01]  /*0340*/  FADD R26, R26, R5 ;  /* 0x000000051a1a7221 */ /* 0x020fe20000000000 */
[----:B------:R-:W3:Y:S01]  /*0350*/  LDG.E.EF.128 R16, desc[UR6][R16.64] ;  /* 0x0000000610107981 */ /* 0x000ee2000c0e1d00 */
[----:B------:R-:W-:Y:S01]  /*0360*/  IADD3 R5, R20, 0xe00, RZ ;  /* 0x00000e0014057810 */ /* 0x000fe20007ffe0ff */
[----:B------:R-:W-:Y:S01]  /*0370*/  FADD R21, R21, R4 ;  /* 0x0000000415157221 */ /* 0x000fe20000000000 */
[----:B------:R-:W-:Y:S01]  /*0380*/  FADD R24, R24, R7 ;  /* 0x0000000718187221 */ /* 0x000fe20000000000 */
[----:B------:R-:W4:Y:S02]  /*0390*/  LDG.E.EF.128 R12, desc[UR6][R12.64] ;  /* 0x000000060c0c7981 */ /* 0x000f24000c0e1d00 */
[----:B------:R-:W-:-:S04]  /*03a0*/  IMAD.WIDE R4, R5, 0x4, R22 ;  /* 0x0000000405047825 */ /* 0x000fc800078e0216 */
[----:B------:R-:W-:Y:S02]  /*03b0*/  FADD R25, R25, R6 ;  /* 0x0000000619197221 */ /* 0x000fe40000000000 */
[----:B------:R-:W5:Y:S01]  /*03c0*/  LDG.E.EF.128 R4, desc[UR6][R4.64] ;  /* 0x0000000604047981 */ /* 0x000f62000c0e1d00 */
[----:B--2---:R-:W-:Y:S01]  /*03d0*/  FADD R24, R24, R11 ;  /* 0x0000000b18187221 */ /* 0x004fe20000000000 */
[----:B------:R-:W-:Y:S01]  /*03e0*/  FADD R26, R26, R9 ;  /* 0x000000091a1a7221 */ /* 0x000fe20000000000 */
[----:B------:R-:W-:Y:S02]  /*03f0*/  FADD R25, R25, R10 ;  /* 0x0000000a19197221 */ /* 0x000fe40000000000 */
[----:B---3--:R-:W-:Y:S01]  /*0400*/  FADD R10, R24, R19 ;  /* 0x00000013180a7221 */ /* 0x008fe20000000000 */
[----:B------:R-:W-:Y:S01]  /*0410*/  FADD R24, R26, R17 ;  /* 0x000000111a187221 */ /* 0x000fe20000000000 */
[----:B------:R-:W-:Y:S01]  /*0420*/  FADD R21, R21, R8 ;  /* 0x0000000815157221 */ /* 0x000fe20000000000 */
[----:B------:R-:W-:-:S02]  /*0430*/  IADD3 R9, R20, 0x1000, RZ ;  /* 0x0000100014097810 */ /* 0x000fc40007ffe0ff */
[----:B----4-:R-:W-:Y:S01]  /*0440*/  FADD R24, R24, R13 ;  /* 0x0000000d18187221 */ /* 0x010fe20000000000 */
[----:B------:R-:W-:Y:S01]  /*0450*/  FADD R21, R21, R16 ;  /* 0x0000001015157221 */ /* 0x000fe20000000000 */
[----:B------:R-:W-:Y:S01]  /*0460*/  IADD3 R13, R20, 0x1200, RZ ;  /* 0x00001200140d7810 */ /* 0x000fe20007ffe0ff */
[----:B------:R-:W-:-:S04]  /*0470*/  IMAD.WIDE R8, R9, 0x4, R22 ;  /* 0x0000000409087825 */ /* 0x000fc800078e0216 */
[----:B------:R-:W-:Y:S01]  /*0480*/  FADD R19, R25, R18 ;  /* 0x0000001219137221 */ /* 0x000fe20000000000 */
[----:B------:R-:W-:Y:S01]  /*0490*/  FADD R25, R21, R12 ;  /* 0x0000000c15197221 */ /* 0x000fe20000000000 */
[----:B------:R-:W-:Y:S01]  /*04a0*/  IADD3 R17, R20, 0x1400, RZ ;  /* 0x0000140014117810 */ /* 0x000fe20007ffe0ff */
[----:B------:R-:W-:-:S04]  /*04b0*/  IMAD.WIDE R12, R13, 0x4, R22 ;  /* 0x000000040d0c7825 */ /* 0x000fc800078e0216 */
[----:B------:R-:W-:Y:S01]  /*04c0*/  FADD R18, R10, R15 ;  /* 0x0000000f0a127221 */ /* 0x000fe20000000000 */
[----:B------:R-:W-:Y:S01]  /*04d0*/  IADD3 R21, R20, 0x1600, RZ ;  /* 0x0000160014157810 */ /* 0x000fe20007ffe0ff */
[----:B------:R-:W2:Y:S01]  /*04e0*/  LDG.E.EF.128 R8, desc[UR6][R8.64] ;  /* 0x0000000608087981 */ /* 0x000ea2000c0e1d00 */
[----:B------:R-:W-:-:S04]  /*04f0*/  IMAD.WIDE R16, R17, 0x4, R22 ;  /* 0x0000000411107825 */ /* 0x000fc800078e0216 */
[----:B------:R-:W-:Y:S02]  /*0500*/  FADD R19, R19, R14 ;  /* 0x0000000e13137221 */ /* 0x000fe40000000000 */
[----:B------:R-:W3:Y:S01]  /*0510*/  LDG.E.EF.128 R12, desc[UR6][R12.64] ;  /* 0x000000060c0c7981 */ /* 0x000ee2000c0e1d00 */
[----:B------:R-:W-:-:S04]  /*0520*/  IMAD.WIDE R22, R21, 0x4, R22 ;  /* 0x0000000415167825 */ /* 0x000fc800078e0216 */
[----:B-----5:R-:W-:Y:S01]  /*0530*/  FADD R26, R18, R7 ;  /* 0x00000007121a7221 */ /* 0x020fe20000000000 */
[----:B------:R-:W-:Y:S02]  /*0540*/  FADD R7, R19, R6 ;  /* 0x0000000613077221 */ /* 0x000fe40000000000 */
[----:B------:R-:W4:Y:S04]  /*0550*/  LDG.E.EF.128 R16, desc[UR6][R16.64] ;  /* 0x0000000610107981 */ /* 0x000f28000c0e1d00 */
[----:B------:R-:W5:Y:S01]  /*0560*/  LDG.E.EF.128 R20, desc[UR6][R22.64] ;  /* 0x0000000616147981 */ /* 0x000f62000c0e1d00 */
[----:B------:R-:W-:Y:S01]  /*0570*/  FADD R24, R24, R5 ;  /* 0x0000000518187221 */ /* 0x000fe20000000000 */
[----:B------:R-:W-:Y:S01]  /*0580*/  FADD R25, R25, R4 ;  /* 0x0000000419197221 */ /* 0x000fe20000000000 */
[----:B--2---:R-:W-:Y:S01]  /*0590*/  FADD R26, R26, R11 ;  /* 0x0000000b1a1a7221 */ /* 0x004fe20000000000 */
[----:B------:R-:W-:Y:S01]  /*05a0*/  FADD R7, R7, R10 ;  /* 0x0000000a07077221 */ /* 0x000fe20000000000 */
[----:B------:R-:W-:Y:S01]  /*05b0*/  FADD R24, R24, R9 ;  /* 0x0000000918187221 */ /* 0x000fe20000000000 */
[----:B------:R-:W-:Y:S01]  /*05c0*/  FADD R25, R25, R8 ;  /* 0x0000000819197221 */ /* 0x000fe20000000000 */
[----:B---3--:R-:W-:Y:S01]  /*05d0*/  FADD R26, R26, R15 ;  /* 0x0000000f1a1a7221 */ /* 0x008fe20000000000 */
[----:B------:R-:W-:Y:S01]  /*05e0*/  FADD R7, R7, R14 ;  /* 0x0000000e07077221 */ /* 0x000fe20000000000 */
[----:B------:R-:W-:Y:S01]  /*05f0*/  FADD R24, R24, R13 ;  /* 0x0000000d18187221 */ /* 0x000fe20000000000 */
[----:B------:R-:W-:Y:S01]  /*0600*/  FADD R25, R25, R12 ;  /* 0x0000000c19197221 */ /* 0x000fe20000000000 */
[----:B----4-:R-:W-:Y:S01]  /*0610*/  FADD R26, R26, R19 ;  /* 0x000000131a1a7221 */ /* 0x010fe20000000000 */
[----:B------:R-:W-:Y:S01]  /*0620*/  FADD R7, R7, R18 ;  /* 0x0000001207077221 */ /* 0x000fe20000000000 */
[----:B------:R-:W-:Y:S01]  /*0630*/  FADD R24, R24, R17 ;  /* 0x0000001118187221 */ /* 0x000fe20000000000 */
[----:B------:R-:W-:Y:S01]  /*0640*/  FADD R25, R25, R16 ;  /* 0x0000001019197221 */ /* 0x000fe20000000000 */
[----:B-----5:R-:W-:Y:S01]  /*0650*/  FADD R23, R26, R23 ;  /* 0x000000171a177221 */ /* 0x020fe20000000000 */
[----:B------:R-:W-:Y:S01]  /*0660*/  FADD R7, R7, R22 ;  /* 0x0000001607077221 */ /* 0x000fe20000000000 */
[----:B------:R-:W-:Y:S01]  /*0670*/  FADD R21, R24, R21 ;  /* 0x0000001518157221 */ /* 0x000fe20000000000 */
[----:B------:R-:W-:-:S07]  /*0680*/  FADD R20, R25, R20 ;  /* 0x0000001419147221 */ /* 0x000fce0000000000 */
.L_x_1:
[----:B------:R-:W-:Y:S05]  /*0690*/  BSYNC B0 ;  /* 0x0000000000007941 */ /* 0x000fea0003800000 */
.L_x_0:
[----:B------:R-:W1:Y:S01]  /*06a0*/  S2UR UR5, SR_CgaCtaId ;  /* 0x00000000000579c3 */ /* 0x000e620000008800 */
[----:B------:R-:W2:Y:S01]  /*06b0*/  SHFL.BFLY PT, R5, R20, 0x10, 0x1f ;  /* 0x0e001f0014057f89 */ /* 0x000ea200000e0000 */
[----:B------:R-:W-:Y:S01]  /*06c0*/  LOP3.LUT R8, R2, 0x3c, RZ, 0xc0, !PT ;  /* 0x0000003c02087812 */ /* 0x000fe200078ec0ff */
[----:B------:R-:W-:Y:S01]  /*06d0*/  UMOV UR4, 0x400 ;  /* 0x0000040000047882 */ /* 0x000fe20000000000 */
[----:B------:R-:W-:Y:S01]  /*06e0*/  LOP3.LUT P0, RZ, R0, 0x10, RZ, 0xc0, !PT ;  /* 0x0000001000ff7812 */ /* 0x000fe2000780c0ff */
[----:B------:R-:W3:Y:S01]  /*06f0*/  SHFL.BFLY PT, R4, R21, 0x10, 0x1f ;  /* 0x0e001f0015047f89 */ /* 0x000ee200000e0000 */
[----:B------:R-:W-:Y:S02]  /*0700*/  SHF.R.U32.HI R12, RZ, 0x3, R0 ;  /* 0x00000003ff0c7819 */ /* 0x000fe40000011600 */
[----:B------:R-:W-:Y:S01]  /*0710*/  SHF.L.U32 R9, R8, 0x4, RZ ;  /* 0x0000000408097819 */ /* 0x000fe200000006ff */
[----:B------:R-:W4:Y:S01]  /*0720*/  SHFL.BFLY PT, R6, R7, 0x10, 0x1f ;  /* 0x0e001f0007067f89 */ /* 0x000f2200000e0000 */
[----:B------:R-:W-:-:S02]  /*0730*/  ISETP.GE.AND P1, PT, R0, 0x100, PT ;  /* 0x000001000000780c */ /* 0x000fc40003f26270 */
[----:B------:R-:W-:Y:S01]  /*0740*/  LOP3.LUT R12, R9, 0xc, R12, 0xf8, !PT ;  /* 0x0000000c090c7812 */ /* 0x000fe200078ef80c */
[----:B------:R-:W5:Y:S01]  /*0750*/  SHFL.BFLY PT, R10, R23, 0x10, 0x1f ;  /* 0x0e001f00170a7f89 */ /* 0x000f6200000e0000 */
[----:B-1----:R-:W-:Y:S01]  /*0760*/  UPRMT UR4, UR5, 0x654, UR4 ;  /* 0x0000065405047896 */ /* 0x002fe20008000004 */
[----:B--2---:R-:W-:Y:S01]  /*0770*/  FADD R5, R5, R20 ;  /* 0x0000001405057221 */ /* 0x004fe20000000000 */
[----:B---3--:R-:W-:Y:S01]  /*0780*/  FADD R21, R4, R21 ;  /* 0x0000001504157221 */ /* 0x008fe20000000000 */
[----:B----4-:R-:W-:-:S06]  /*0790*/  FADD R13, R6, R7 ;  /* 0x00000007060d7221 */ /* 0x010fcc0000000000 */
[----:B------:R-:W-:Y:S01]  /*07a0*/  @!P0 STS [R12+UR4], R5 ;  /* 0x000000050c008988 */ /* 0x000fe20008000804 */
[----:B-----5:R-:W-:-:S03]  /*07b0*/  FADD R23, R10, R23 ;  /* 0x000000170a177221 */ /* 0x020fc60000000000 */
[----:B------:R-:W-:Y:S04]  /*07c0*/  @!P0 STS [R12+UR4+0x10], R21 ;  /* 0x000010150c008988 */ /* 0x000fe80008000804 */
[----:B------:R-:W-:Y:S04]  /*07d0*/  @!P0 STS [R12+UR4+0x20], R13 ;  /* 0x0000200d0c008988 */ /* 0x000fe80008000804 */
[----:B------:R-:W-:Y:S01]  /*07e0*/  @!P0 STS [R12+UR4+0x30], R23 ;  /* 0x000030170c008988 */ /* 0x000fe20008000804 */
[----:B------:R-:W-:Y:S01]  /*07f0*/  BAR.SYNC.DEFER_BLOCKING 0x0 ;  /* 0x0000000000007b1d */ /* 0x000fe20000010000 */
[----:B------:R-:W-:-:S04]  /*0800*/  LOP3.LUT P0, RZ, R0, 0x3, RZ, 0xc0, !PT ;  /* 0x0000000300ff7812 */ /* 0x000fc8000780c0ff */
[----:B------:R-:W-:Y:S01]  /*0810*/  ISETP.LT.AND P0, PT, R0, 0x100, !P0 ;  /* 0x000001000000780c */ /* 0x000fe20004701270 */
[----:B------:R-:W1:Y:S04]  /*0820*/  @!P1 LDS R7, [R2+UR4] ;  /* 0x0000000402079984 */ /* 0x000e680008000800 */
[----:B------:R-:W2:Y:S04]  /*0830*/  @!P1 LDS R11, [R2+UR4+0x200] ;  /* 0x00020004020b9984 */ /* 0x000ea80008000800 */
[----:B-1----:R-:W1:Y:S04]  /*0840*/  SHFL.BFLY PT, R4, R7, 0x2, 0x1f ;  /* 0x0c401f0007047f89 */ /* 0x002e6800000e0000 */
[----:B--2---:R-:W2:Y:S01]  /*0850*/  SHFL.BFLY PT, R10, R11, 0x2, 0x1f ;  /* 0x0c401f000b0a7f89 */ /* 0x004ea200000e0000 */
[----:B-1----:R-:W-:Y:S01]  /*0860*/  FADD R6, R7, R4 ;  /* 0x0000000407067221 */ /* 0x002fe20000000000 */
[----:B--2---:R-:W-:-:S04]  /*0870*/  FADD R10, R11, R10 ;  /* 0x0000000a0b0a7221 */ /* 0x004fc80000000000 */
[----:B------:R-:W1:Y:S01]  /*0880*/  SHFL.BFLY PT, R5, R6, 0x1, 0x1f ;  /* 0x0c201f0006057f89 */ /* 0x000e6200000e0000 */
[----:B------:R-:W-:Y:S02]  /*0890*/  LOP3.LUT R11, R3, 0x3f, R0, 0xf8, !PT ;  /* 0x0000003f030b7812 */ /* 0x000fe400078ef800 */
[----:B------:R-:W-:Y:S01]  /*08a0*/  IADD3 R3, R9, UR4, RZ ;  /* 0x0000000409037c10 */ /* 0x000fe2000fffe0ff */
[----:B------:R-:W2:Y:S04]  /*08b0*/  SHFL.BFLY PT, R15, R10, 0x1, 0x1f ;  /* 0x0c201f000a0f7f89 */ /* 0x000ea800000e0000 */
[----:B------:R-:W-:Y:S02]  /*08c0*/  IMAD R3, R8, -0xc, R3 ;  /* 0xfffffff408037824 */ /* 0x000fe400078e0203 */
[----:B-1----:R-:W-:Y:S01]  /*08d0*/  FADD R13, R6, R5 ;  /* 0x00000005060d7221 */ /* 0x002fe20000000000 */
[----:B--2---:R-:W-:-:S04]  /*08e0*/  FADD R15, R10, R15 ;  /* 0x0000000f0a0f7221 */ /* 0x004fc80000000000 */
[----:B------:R-:W-:Y:S04]  /*08f0*/  @P0 STS [R2+UR4], R13 ;  /* 0x0000000d02000988 */ /* 0x000fe80008000804 */
[----:B------:R-:W-:Y:S01]  /*0900*/  @P0 STS [R2+UR4+0x200], R15 ;  /* 0x0002000f02000988 */ /* 0x000fe20008000804 */
[----:B------:R-:W-:Y:S01]  /*0910*/  BAR.SYNC.DEFER_BLOCKING 0x0 ;  /* 0x0000000000007b1d */ /* 0x000fe20000010000 */
[C---:B------:R-:W-:Y:S02]  /*0920*/  LOP3.LUT P0, RZ, R0.reuse, 0x40, RZ, 0xc0, !PT ;  /* 0x0000004000ff7812 */ /* 0x040fe4000780c0ff */
[----:B------:R-:W-:Y:S02]  /*0930*/  LOP3.LUT R0, R0, 0x3f, RZ, 0xc0, !PT ;  /* 0x0000003f00007812 */ /* 0x000fe400078ec0ff */
[----:B------:R-:W-:-:S02]  /*0940*/  ISETP.LT.AND P0, PT, R11, 0x200, !P0 ;  /* 0x000002000b00780c */ /* 0x000fc40004701270 */
[----:B------:R-:W-:Y:S01]  /*0950*/  LEA R0, R0, UR4, 0x2 ;  /* 0x0000000400007c11 */ /* 0x000fe2000f8e10ff */
[----:B------:R-:W-:Y:S04]  /*0960*/  LDS R4, [R9+UR4] ;  /* 0x0000000409047984 */ /* 0x000fe80008000800 */
[----:B------:R-:W-:Y:S04]  /*0970*/  LDS R5, [R9+UR4+0x10] ;  /* 0x0000100409057984 */ /* 0x000fe80008000800 */
[----:B------:R-:W-:Y:S04]  /*0980*/  LDS R6, [R9+UR4+0x20] ;  /* 0x0000200409067984 */ /* 0x000fe80008000800 */
[----:B------:R-:W1:Y:S01]  /*0990*/  LDS R7, [R9+UR4+0x30] ;  /* 0x0000300409077984 */ /* 0x000e620008000800 */
[----:B------:R-:W-:Y:S06]  /*09a0*/  BAR.SYNC.DEFER_BLOCKING 0x0 ;  /* 0x0000000000007b1d */ /* 0x000fec0000010000 */
[----:B-1----:R1:W-:Y:S02]  /*09b0*/  STS.128 [R3], R4 ;  /* 0x0000000403007388 */ /* 0x0023e40000000c00 */
[----:B------:R-:W-:Y:S06]  /*09c0*/  BAR.SYNC.DEFER_BLOCKING 0x0 ;  /* 0x0000000000007b1d */ /* 0x000fec0000010000 */
[----:B-1----:R-:W-:Y:S05]  /*09d0*/  @!P0 EXIT ;  /* 0x000000000000894d */ /* 0x002fea0003800000 */
[----:B------:R-:W0:Y:S01]  /*09e0*/  LDS R5, [R0] ;  /* 0x0000000000057984 */ /* 0x000e220000000800 */
[----:B------:R-:W1:Y:S02]  /*09f0*/  LDC.64 R2, c[0x0][0x218] ;  /* 0x00008600ff027b82 */ /* 0x000e640000000a00 */
[----:B-1----:R-:W-:-:S05]  /*0a00*/  IMAD.WIDE R2, R11, 0x4, R2 ;  /* 0x000000040b027825 */ /* 0x002fca00078e0202 */
[----:B0-----:R-:W-:Y:S01]  /*0a10*/  STG.E desc[UR6][R2.64], R5 ;  /* 0x0000000502007986 */ /* 0x001fe2000c101906 */
[----:B------:R-:W-:Y:S05]  /*0a20*/  EXIT ;  /* 0x000000000000794d */ /* 0x000fea0003800000 */
.L_x_2:
[----:B------:R-:W-:-:S00]  /*0a30*/  BRA `(.L_x_2) ;  /* 0xfffffffc00fc7947 */ /* 0x000fc0000383ffff */
[----:B------:R-:W-:-:S00]  /*0a40*/  NOP ;  /* 0x0000000000007918 */ /* 0x000fc00000000000 */
        /* <DEDUP_REMOVED lines=11> */
.L_x_3:


//--------------------- .nv.shared.triton_red_fused_mean_16 --------------------------
	.section	.nv.shared.triton_red_fused_mean_16,"aw",@nobits
	.sectionflags	@""
	.align	16
	.zero		1024


//--------------------- .nv.constant0.triton_red_fused_mean_16 --------------------------
	.section	.nv.constant0.triton_red_fused_mean_16,"a",@progbits
	.sectionflags	@""
	.align	4
.nv.constant0.triton_red_fused_mean_16:
	.zero		552
